//
// Generated by NVIDIA NVVM Compiler
//
// Compiler Build ID: CL-36424714
// Cuda compilation tools, release 13.0, V13.0.88
// Based on NVVM 20.0.0
//

.version 9.0
.target sm_100
.address_size 64

	// .globl	_Z27time_at_each_tolltax_pointsiiPfPiS_

.visible .entry _Z27time_at_each_tolltax_pointsiiPfPiS_(
	.param .u32 _Z27time_at_each_tolltax_pointsiiPfPiS__param_0,
	.param .u32 _Z27time_at_each_tolltax_pointsiiPfPiS__param_1,
	.param .u64 .ptr .align 1 _Z27time_at_each_tolltax_pointsiiPfPiS__param_2,
	.param .u64 .ptr .align 1 _Z27time_at_each_tolltax_pointsiiPfPiS__param_3,
	.param .u64 .ptr .align 1 _Z27time_at_each_tolltax_pointsiiPfPiS__param_4
)
{
	.reg .pred 	%p<12>;
	.reg .b32 	%r<41>;
	.reg .b32 	%f<30>;
	.reg .b64 	%rd<43>;

	ld.param.u32 	%r12, [_Z27time_at_each_tolltax_pointsiiPfPiS__param_0];
	ld.param.u32 	%r13, [_Z27time_at_each_tolltax_pointsiiPfPiS__param_1];
	ld.param.u64 	%rd8, [_Z27time_at_each_tolltax_pointsiiPfPiS__param_2];
	ld.param.u64 	%rd9, [_Z27time_at_each_tolltax_pointsiiPfPiS__param_3];
	ld.param.u64 	%rd10, [_Z27time_at_each_tolltax_pointsiiPfPiS__param_4];
	cvta.to.global.u64 	%rd1, %rd8;
	cvta.to.global.u64 	%rd2, %rd9;
	cvta.to.global.u64 	%rd11, %rd10;
	mov.u32 	%r39, %tid.x;
	mov.u32 	%r2, %ntid.x;
	mul.wide.u32 	%rd12, %r39, 4;
	add.s64 	%rd3, %rd11, %rd12;
	mov.b32 	%r14, 0;
	st.global.u32 	[%rd3], %r14;
	setp.ge.s32 	%p1, %r39, %r12;
	@%p1 bra 	$L__BB0_6;
	cvt.rn.f32.s32 	%f1, %r13;
	add.s32 	%r15, %r39, %r2;
	max.u32 	%r16, %r12, %r15;
	setp.lt.u32 	%p2, %r15, %r12;
	selp.u32 	%r17, 1, 0, %p2;
	add.s32 	%r18, %r15, %r17;
	sub.s32 	%r19, %r16, %r18;
	div.u32 	%r20, %r19, %r2;
	add.s32 	%r3, %r20, %r17;
	and.b32  	%r21, %r3, 3;
	setp.eq.s32 	%p3, %r21, 3;
	mov.f32 	%f28, 0f00000000;
	@%p3 bra 	$L__BB0_4;
	add.s64 	%rd42, %rd2, %rd12;
	mul.wide.u32 	%rd5, %r2, 4;
	add.s32 	%r22, %r3, 1;
	and.b32  	%r23, %r22, 3;
	neg.s32 	%r37, %r23;
	mov.f32 	%f28, 0f00000000;
$L__BB0_3:
	.pragma "nounroll";
	ld.global.u32 	%r24, [%rd42];
	mul.wide.s32 	%rd14, %r24, 4;
	add.s64 	%rd15, %rd1, %rd14;
	ld.global.f32 	%f9, [%rd15];
	setp.gt.f32 	%p4, %f9, %f28;
	selp.f32 	%f10, %f9, %f28, %p4;
	add.f32 	%f11, %f10, %f1;
	st.global.f32 	[%rd15], %f11;
	ld.global.u32 	%r25, [%rd42];
	mul.wide.s32 	%rd16, %r25, 4;
	add.s64 	%rd17, %rd1, %rd16;
	ld.global.f32 	%f28, [%rd17];
	st.global.f32 	[%rd3], %f28;
	add.s32 	%r39, %r39, %r2;
	add.s64 	%rd42, %rd42, %rd5;
	add.s32 	%r37, %r37, 1;
	setp.ne.s32 	%p5, %r37, 0;
	@%p5 bra 	$L__BB0_3;
$L__BB0_4:
	setp.lt.u32 	%p6, %r3, 3;
	@%p6 bra 	$L__BB0_6;
$L__BB0_5:
	mul.wide.u32 	%rd18, %r39, 4;
	add.s64 	%rd19, %rd2, %rd18;
	ld.global.u32 	%r26, [%rd19];
	mul.wide.s32 	%rd20, %r26, 4;
	add.s64 	%rd21, %rd1, %rd20;
	ld.global.f32 	%f12, [%rd21];
	setp.gt.f32 	%p7, %f12, %f28;
	selp.f32 	%f13, %f12, %f28, %p7;
	add.f32 	%f14, %f13, %f1;
	st.global.f32 	[%rd21], %f14;
	ld.global.u32 	%r27, [%rd19];
	mul.wide.s32 	%rd22, %r27, 4;
	add.s64 	%rd23, %rd1, %rd22;
	ld.global.f32 	%f15, [%rd23];
	st.global.f32 	[%rd3], %f15;
	add.s32 	%r28, %r39, %r2;
	mul.wide.u32 	%rd24, %r28, 4;
	add.s64 	%rd25, %rd2, %rd24;
	ld.global.u32 	%r29, [%rd25];
	mul.wide.s32 	%rd26, %r29, 4;
	add.s64 	%rd27, %rd1, %rd26;
	ld.global.f32 	%f16, [%rd27];
	setp.gt.f32 	%p8, %f16, %f15;
	selp.f32 	%f17, %f16, %f15, %p8;
	add.f32 	%f18, %f17, %f1;
	st.global.f32 	[%rd27], %f18;
	ld.global.u32 	%r30, [%rd25];
	mul.wide.s32 	%rd28, %r30, 4;
	add.s64 	%rd29, %rd1, %rd28;
	ld.global.f32 	%f19, [%rd29];
	st.global.f32 	[%rd3], %f19;
	add.s32 	%r31, %r28, %r2;
	mul.wide.u32 	%rd30, %r31, 4;
	add.s64 	%rd31, %rd2, %rd30;
	ld.global.u32 	%r32, [%rd31];
	mul.wide.s32 	%rd32, %r32, 4;
	add.s64 	%rd33, %rd1, %rd32;
	ld.global.f32 	%f20, [%rd33];
	setp.gt.f32 	%p9, %f20, %f19;
	selp.f32 	%f21, %f20, %f19, %p9;
	add.f32 	%f22, %f21, %f1;
	st.global.f32 	[%rd33], %f22;
	ld.global.u32 	%r33, [%rd31];
	mul.wide.s32 	%rd34, %r33, 4;
	add.s64 	%rd35, %rd1, %rd34;
	ld.global.f32 	%f23, [%rd35];
	st.global.f32 	[%rd3], %f23;
	add.s32 	%r34, %r31, %r2;
	mul.wide.u32 	%rd36, %r34, 4;
	add.s64 	%rd37, %rd2, %rd36;
	ld.global.u32 	%r35, [%rd37];
	mul.wide.s32 	%rd38, %r35, 4;
	add.s64 	%rd39, %rd1, %rd38;
	ld.global.f32 	%f24, [%rd39];
	setp.gt.f32 	%p10, %f24, %f23;
	selp.f32 	%f25, %f24, %f23, %p10;
	add.f32 	%f26, %f25, %f1;
	st.global.f32 	[%rd39], %f26;
	ld.global.u32 	%r36, [%rd37];
	mul.wide.s32 	%rd40, %r36, 4;
	add.s64 	%rd41, %rd1, %rd40;
	ld.global.f32 	%f28, [%rd41];
	st.global.f32 	[%rd3], %f28;
	add.s32 	%r39, %r34, %r2;
	setp.lt.s32 	%p11, %r39, %r12;
	@%p11 bra 	$L__BB0_5;
$L__BB0_6:
	ret;

}
	// .globl	_Z22time_per_each_tollzoneiiiPfPi
.visible .entry _Z22time_per_each_tollzoneiiiPfPi(
	.param .u32 _Z22time_per_each_tollzoneiiiPfPi_param_0,
	.param .u32 _Z22time_per_each_tollzoneiiiPfPi_param_1,
	.param .u32 _Z22time_per_each_tollzoneiiiPfPi_param_2,
	.param .u64 .ptr .align 1 _Z22time_per_each_tollzoneiiiPfPi_param_3,
	.param .u64 .ptr .align 1 _Z22time_per_each_tollzoneiiiPfPi_param_4
)
{
	.reg .b32 	%r<7>;
	.reg .b32 	%f<6>;
	.reg .b64 	%rd<9>;

	ld.param.u32 	%r1, [_Z22time_per_each_tollzoneiiiPfPi_param_0];
	ld.param.u32 	%r2, [_Z22time_per_each_tollzoneiiiPfPi_param_1];
	ld.param.u32 	%r3, [_Z22time_per_each_tollzoneiiiPfPi_param_2];
	ld.param.u64 	%rd1, [_Z22time_per_each_tollzoneiiiPfPi_param_3];
	ld.param.u64 	%rd2, [_Z22time_per_each_tollzoneiiiPfPi_param_4];
	cvta.to.global.u64 	%rd3, %rd1;
	cvta.to.global.u64 	%rd4, %rd2;
	mov.u32 	%r4, %ctaid.x;
	cvt.rn.f32.s32 	%f1, %r3;
	mad.lo.s32 	%r5, %r2, %r1, %r4;
	mul.wide.s32 	%rd5, %r5, 4;
	add.s64 	%rd6, %rd4, %rd5;
	ld.global.u32 	%r6, [%rd6];
	cvt.rn.f32.s32 	%f2, %r6;
	div.rn.f32 	%f3, %f1, %f2;
	mul.wide.u32 	%rd7, %r4, 4;
	add.s64 	%rd8, %rd3, %rd7;
	ld.global.f32 	%f4, [%rd8];
	fma.rn.f32 	%f5, %f3, 0f42700000, %f4;
	st.global.f32 	[%rd8], %f5;
	ret;

}


// ===== COMPILED SASS (sm_100) =====

	.target	sm_100

	.elftype	@"ET_EXEC"


//--------------------- .note.nv.tkinfo           --------------------------
	.section	.note.nv.tkinfo,"",@"SHT_NOTE"
	.sectionflags	@"SHF_NOTE_NV_TKINFO"
	.tkinfo
        /*0018*/ 	.word	0x00000002
        /*0030*/ 	.string	""
        /*0030*/ 	.string	"ptxas"
        /*0030*/ 	.string	"Cuda compilation tools, release 13.0, V13.0.88"
        /*0030*/ 	.string	"Build cuda_13.0.r13.0/compiler.36424714_0"
        /*0030*/ 	.string	"-arch sm_100 -m 64 "



//--------------------- .note.nv.cuinfo           --------------------------
	.section	.note.nv.cuinfo,"",@"SHT_NOTE"
	.sectionflags	@"SHF_NOTE_NV_CUINFO"
        /*0018*/ 	.short	0x0002
        /*001a*/ 	.short	0x0064
        /*001c*/ 	.short	0x0082
	.zero		2


//--------------------- .nv.info                  --------------------------
	.section	.nv.info,"",@"SHT_CUDA_INFO"
	.align	4


	//----- nvinfo : EIATTR_REGCOUNT
	.align		4
        /*0000*/ 	.byte	0x04, 0x2f
        /*0002*/ 	.short	(.L_1 - .L_0)
	.align		4
.L_0:
        /*0004*/ 	.word	index@(_Z27time_at_each_tolltax_pointsiiPfPiS_)
        /*0008*/ 	.word	0x0000001a


	//----- nvinfo : EIATTR_FRAME_SIZE
	.align		4
.L_1:
        /*000c*/ 	.byte	0x04, 0x11
        /*000e*/ 	.short	(.L_3 - .L_2)
	.align		4
.L_2:
        /*0010*/ 	.word	index@(_Z27time_at_each_tolltax_pointsiiPfPiS_)
        /*0014*/ 	.word	0x00000000


	//----- nvinfo : EIATTR_REGCOUNT
	.align		4
.L_3:
        /*0018*/ 	.byte	0x04, 0x2f
        /*001a*/ 	.short	(.L_5 - .L_4)
	.align		4
.L_4:
        /*001c*/ 	.word	index@(_Z22time_per_each_tollzoneiiiPfPi)
        /*0020*/ 	.word	0x00000010


	//----- nvinfo : EIATTR_FRAME_SIZE
	.align		4
.L_5:
        /*0024*/ 	.byte	0x04, 0x11
        /*0026*/ 	.short	(.L_7 - .L_6)
	.align		4
.L_6:
        /*0028*/ 	.word	index@($__internal_0_$__cuda_sm3x_div_rn_noftz_f32_slowpath)
        /*002c*/ 	.word	0x00000000


	//----- nvinfo : EIATTR_FRAME_SIZE
	.align		4
.L_7:
        /*0030*/ 	.byte	0x04, 0x11
        /*0032*/ 	.short	(.L_9 - .L_8)
	.align		4
.L_8:
        /*0034*/ 	.word	index@(_Z22time_per_each_tollzoneiiiPfPi)
        /*0038*/ 	.word	0x00000000


	//----- nvinfo : EIATTR_MIN_STACK_SIZE
	.align		4
.L_9:
        /*003c*/ 	.byte	0x04, 0x12
        /*003e*/ 	.short	(.L_11 - .L_10)
	.align		4
.L_10:
        /*0040*/ 	.word	index@(_Z22time_per_each_tollzoneiiiPfPi)
        /*0044*/ 	.word	0x00000000


	//----- nvinfo : EIATTR_MIN_STACK_SIZE
	.align		4
.L_11:
        /*0048*/ 	.byte	0x04, 0x12
        /*004a*/ 	.short	(.L_13 - .L_12)
	.align		4
.L_12:
        /*004c*/ 	.word	index@(_Z27time_at_each_tolltax_pointsiiPfPiS_)
        /*0050*/ 	.word	0x00000000
.L_13:


//--------------------- .nv.compat                --------------------------
	.section	.nv.compat,"",@"SHT_CUDA_COMPAT_INFO"
	.align	4
        /*0000*/ 	.byte	0x02, 0x09, 0x00, 0x00, 0x02, 0x02, 0x01, 0x00, 0x02, 0x05, 0x05, 0x00, 0x03, 0x07, 0x01, 0x01
        /*0010*/ 	.byte	0x02, 0x03, 0x00, 0x00, 0x02, 0x06, 0x01, 0x00, 0x04, 0x0b, 0x08, 0x00, 0x01, 0x00, 0x00, 0x00
        /*0020*/ 	.byte	0x00, 0x00, 0x00, 0x00


//--------------------- .nv.info._Z22time_per_each_tollzoneiiiPfPi --------------------------
	.section	.nv.info._Z22time_per_each_tollzoneiiiPfPi,"",@"SHT_CUDA_INFO"
	.sectionflags	@""
	.align	4


	//----- nvinfo : EIATTR_CUDA_API_VERSION
	.align		4
        /*0000*/ 	.byte	0x04, 0x37
        /*0002*/ 	.short	(.L_15 - .L_14)
.L_14:
        /*0004*/ 	.word	0x00000082


	//----- nvinfo : EIATTR_KPARAM_INFO
	.align		4
.L_15:
        /*0008*/ 	.byte	0x04, 0x17
        /*000a*/ 	.short	(.L_17 - .L_16)
.L_16:
        /*000c*/ 	.word	0x00000000
        /*0010*/ 	.short	0x0004
        /*0012*/ 	.short	0x0018
        /*0014*/ 	.byte	0x00, 0xf5, 0x21, 0x00


	//----- nvinfo : EIATTR_KPARAM_INFO
	.align		4
.L_17:
        /*0018*/ 	.byte	0x04, 0x17
        /*001a*/ 	.short	(.L_19 - .L_18)
.L_18:
        /*001c*/ 	.word	0x00000000
        /*0020*/ 	.short	0x0003
        /*0022*/ 	.short	0x0010
        /*0024*/ 	.byte	0x00, 0xf5, 0x21, 0x00


	//----- nvinfo : EIATTR_KPARAM_INFO
	.align		4
.L_19:
        /*0028*/ 	.byte	0x04, 0x17
        /*002a*/ 	.short	(.L_21 - .L_20)
.L_20:
        /*002c*/ 	.word	0x00000000
        /*0030*/ 	.short	0x0002
        /*0032*/ 	.short	0x0008
        /*0034*/ 	.byte	0x00, 0xf0, 0x11, 0x00


	//----- nvinfo : EIATTR_KPARAM_INFO
	.align		4
.L_21:
        /*0038*/ 	.byte	0x04, 0x17
        /*003a*/ 	.short	(.L_23 - .L_22)
.L_22:
        /*003c*/ 	.word	0x00000000
        /*0040*/ 	.short	0x0001
        /*0042*/ 	.short	0x0004
        /*0044*/ 	.byte	0x00, 0xf0, 0x11, 0x00


	//----- nvinfo : EIATTR_KPARAM_INFO
	.align		4
.L_23:
        /*0048*/ 	.byte	0x04, 0x17
        /*004a*/ 	.short	(.L_25 - .L_24)
.L_24:
        /*004c*/ 	.word	0x00000000
        /*0050*/ 	.short	0x0000
        /*0052*/ 	.short	0x0000
        /*0054*/ 	.byte	0x00, 0xf0, 0x11, 0x00


	//----- nvinfo : EIATTR_SPARSE_MMA_MASK
	.align		4
.L_25:
        /*0058*/ 	.byte	0x03, 0x50
        /*005a*/ 	.short	0x0000


	//----- nvinfo : EIATTR_MAXREG_COUNT
	.align		4
        /*005c*/ 	.byte	0x03, 0x1b
        /*005e*/ 	.short	0x00ff


	//----- nvinfo : EIATTR_MERCURY_ISA_VERSION
	.align		4
        /*0060*/ 	.byte	0x03, 0x5f
        /*0062*/ 	.short	0x0101


	//----- nvinfo : EIATTR_VRC_CTA_INIT_COUNT
	.align		4
        /*0064*/ 	.byte	0x02, 0x4a
	.zero		1
	.zero		1


	//----- nvinfo : EIATTR_EXIT_INSTR_OFFSETS
	.align		4
        /*0068*/ 	.byte	0x04, 0x1c
        /*006a*/ 	.short	(.L_27 - .L_26)


	//   ....[0]....
.L_26:
        /*006c*/ 	.word	0x000001b0


	//----- nvinfo : EIATTR_CRS_STACK_SIZE
	.align		4
.L_27:
        /*0070*/ 	.byte	0x04, 0x1e
        /*0072*/ 	.short	(.L_29 - .L_28)
.L_28:
        /*0074*/ 	.word	0x00000000


	//----- nvinfo : EIATTR_CBANK_PARAM_SIZE
	.align		4
.L_29:
        /*0078*/ 	.byte	0x03, 0x19
        /*007a*/ 	.short	0x0020


	//----- nvinfo : EIATTR_PARAM_CBANK
	.align		4
        /*007c*/ 	.byte	0x04, 0x0a
        /*007e*/ 	.short	(.L_31 - .L_30)
	.align		4
.L_30:
        /*0080*/ 	.word	index@(.nv.constant0._Z22time_per_each_tollzoneiiiPfPi)
        /*0084*/ 	.short	0x0380
        /*0086*/ 	.short	0x0020


	//----- nvinfo : EIATTR_SW_WAR
	.align		4
.L_31:
        /*0088*/ 	.byte	0x04, 0x36
        /*008a*/ 	.short	(.L_33 - .L_32)
.L_32:
        /*008c*/ 	.word	0x00000008
.L_33:


//--------------------- .nv.info._Z27time_at_each_tolltax_pointsiiPfPiS_ --------------------------
	.section	.nv.info._Z27time_at_each_tolltax_pointsiiPfPiS_,"",@"SHT_CUDA_INFO"
	.sectionflags	@""
	.align	4


	//----- nvinfo : EIATTR_CUDA_API_VERSION
	.align		4
        /*0000*/ 	.byte	0x04, 0x37
        /*0002*/ 	.short	(.L_35 - .L_34)
.L_34:
        /*0004*/ 	.word	0x00000082


	//----- nvinfo : EIATTR_KPARAM_INFO
	.align		4
.L_35:
        /*0008*/ 	.byte	0x04, 0x17
        /*000a*/ 	.short	(.L_37 - .L_36)
.L_36:
        /*000c*/ 	.word	0x00000000
        /*0010*/ 	.short	0x0004
        /*0012*/ 	.short	0x0018
        /*0014*/ 	.byte	0x00, 0xf5, 0x21, 0x00


	//----- nvinfo : EIATTR_KPARAM_INFO
	.align		4
.L_37:
        /*0018*/ 	.byte	0x04, 0x17
        /*001a*/ 	.short	(.L_39 - .L_38)
.L_38:
        /*001c*/ 	.word	0x00000000
        /*0020*/ 	.short	0x0003
        /*0022*/ 	.short	0x0010
        /*0024*/ 	.byte	0x00, 0xf5, 0x21, 0x00


	//----- nvinfo : EIATTR_KPARAM_INFO
	.align		4
.L_39:
        /*0028*/ 	.byte	0x04, 0x17
        /*002a*/ 	.short	(.L_41 - .L_40)
.L_40:
        /*002c*/ 	.word	0x00000000
        /*0030*/ 	.short	0x0002
        /*0032*/ 	.short	0x0008
        /*0034*/ 	.byte	0x00, 0xf5, 0x21, 0x00


	//----- nvinfo : EIATTR_KPARAM_INFO
	.align		4
.L_41:
        /*0038*/ 	.byte	0x04, 0x17
        /*003a*/ 	.short	(.L_43 - .L_42)
.L_42:
        /*003c*/ 	.word	0x00000000
        /*0040*/ 	.short	0x0001
        /*0042*/ 	.short	0x0004
        /*0044*/ 	.byte	0x00, 0xf0, 0x11, 0x00


	//----- nvinfo : EIATTR_KPARAM_INFO
	.align		4
.L_43:
        /*0048*/ 	.byte	0x04, 0x17
        /*004a*/ 	.short	(.L_45 - .L_44)
.L_44:
        /*004c*/ 	.word	0x00000000
        /*0050*/ 	.short	0x0000
        /*0052*/ 	.short	0x0000
        /*0054*/ 	.byte	0x00, 0xf0, 0x11, 0x00


	//----- nvinfo : EIATTR_SPARSE_MMA_MASK
	.align		4
.L_45:
        /*0058*/ 	.byte	0x03, 0x50
        /*005a*/ 	.short	0x0000


	//----- nvinfo : EIATTR_MAXREG_COUNT
	.align		4
        /*005c*/ 	.byte	0x03, 0x1b
        /*005e*/ 	.short	0x00ff


	//----- nvinfo : EIATTR_MERCURY_ISA_VERSION
	.align		4
        /*0060*/ 	.byte	0x03, 0x5f
        /*0062*/ 	.short	0x0101


	//----- nvinfo : EIATTR_VRC_CTA_INIT_COUNT
	.align		4
        /*0064*/ 	.byte	0x02, 0x4a
	.zero		1
	.zero		1


	//----- nvinfo : EIATTR_EXIT_INSTR_OFFSETS
	.align		4
        /*0068*/ 	.byte	0x04, 0x1c
        /*006a*/ 	.short	(.L_47 - .L_46)


	//   ....[0]....
.L_46:
        /*006c*/ 	.word	0x00000090


	//   ....[1]....
        /*0070*/ 	.word	0x00000420


	//   ....[2]....
        /*0074*/ 	.word	0x000007b0


	//----- nvinfo : EIATTR_CRS_STACK_SIZE
	.align		4
.L_47:
        /*0078*/ 	.byte	0x04, 0x1e
        /*007a*/ 	.short	(.L_49 - .L_48)
.L_48:
        /*007c*/ 	.word	0x00000000


	//----- nvinfo : EIATTR_CBANK_PARAM_SIZE
	.align		4
.L_49:
        /*0080*/ 	.byte	0x03, 0x19
        /*0082*/ 	.short	0x0020


	//----- nvinfo : EIATTR_PARAM_CBANK
	.align		4
        /*0084*/ 	.byte	0x04, 0x0a
        /*0086*/ 	.short	(.L_51 - .L_50)
	.align		4
.L_50:
        /*0088*/ 	.word	index@(.nv.constant0._Z27time_at_each_tolltax_pointsiiPfPiS_)
        /*008c*/ 	.short	0x0380
        /*008e*/ 	.short	0x0020


	//----- nvinfo : EIATTR_SW_WAR
	.align		4
.L_51:
        /*0090*/ 	.byte	0x04, 0x36
        /*0092*/ 	.short	(.L_53 - .L_52)
.L_52:
        /*0094*/ 	.word	0x00000008
.L_53:


//--------------------- .nv.callgraph             --------------------------
	.section	.nv.callgraph,"",@"SHT_CUDA_CALLGRAPH"
	.align	4
	.sectionentsize	8
	.align		4
        /*0000*/ 	.word	0x00000000
	.align		4
        /*0004*/ 	.word	0xffffffff
	.align		4
        /*0008*/ 	.word	0x00000000
	.align		4
        /*000c*/ 	.word	0xfffffffe
	.align		4
        /*0010*/ 	.word	0x00000000
	.align		4
        /*0014*/ 	.word	0xfffffffd
	.align		4
        /*0018*/ 	.word	0x00000000
	.align		4
        /*001c*/ 	.word	0xfffffffc


//--------------------- .text._Z22time_per_each_tollzoneiiiPfPi --------------------------
	.section	.text._Z22time_per_each_tollzoneiiiPfPi,"ax",@progbits
	.align	128
        .global         _Z22time_per_each_tollzoneiiiPfPi
        .type           _Z22time_per_each_tollzoneiiiPfPi,@function
        .size           _Z22time_per_each_tollzoneiiiPfPi,(.L_x_15 - _Z22time_per_each_tollzoneiiiPfPi)
        .other          _Z22time_per_each_tollzoneiiiPfPi,@"STO_CUDA_ENTRY STV_DEFAULT"
_Z22time_per_each_tollzoneiiiPfPi:
.text._Z22time_per_each_tollzoneiiiPfPi:
[----:B------:R-:W-:Y:S01]  /*0000*/  LDC R1, c[0x0][0x37c] ;  /* 0x0000df00ff017b82 */ /* 0x000fe20000000800 */
[----:B------:R-:W0:Y:S07]  /*0010*/  S2R R2, SR_CTAID.X ;  /* 0x0000000000027919 */ /* 0x000e2e0000002500 */
[----:B------:R-:W0:Y:S01]  /*0020*/  LDC.64 R6, c[0x0][0x380] ;  /* 0x0000e000ff067b82 */ /* 0x000e220000000a00 */
[----:B------:R-:W1:Y:S01]  /*0030*/  LDCU.64 UR4, c[0x0][0x358] ;  /* 0x00006b00ff0477ac */ /* 0x000e620008000a00 */
[----:B------:R-:W2:Y:S06]  /*0040*/  LDCU UR6, c[0x0][0x388] ;  /* 0x00007100ff0677ac */ /* 0x000eac0008000800 */
[----:B------:R-:W3:Y:S01]  /*0050*/  LDC.64 R4, c[0x0][0x398] ;  /* 0x0000e600ff047b82 */ /* 0x000ee20000000a00 */
[----:B0-----:R-:W-:-:S04]  /*0060*/  IMAD R3, R7, R6, R2 ;  /* 0x0000000607037224 */ /* 0x001fc800078e0202 */
[----:B---3--:R-:W-:-:S06]  /*0070*/  IMAD.WIDE R4, R3, 0x4, R4 ;  /* 0x0000000403047825 */ /* 0x008fcc00078e0204 */
[----:B-1----:R-:W3:Y:S01]  /*0080*/  LDG.E R4, desc[UR4][R4.64] ;  /* 0x0000000404047981 */ /* 0x002ee2000c1e1900 */
[----:B--2---:R-:W-:Y:S02]  /*0090*/  I2FP.F32.S32 R0, UR6 ;  /* 0x0000000600007c45 */ /* 0x004fe40008201400 */
[----:B---3--:R-:W-:-:S04]  /*00a0*/  I2FP.F32.S32 R3, R4 ;  /* 0x0000000400037245 */ /* 0x008fc80000201400 */
[----:B------:R-:W0:Y:S08]  /*00b0*/  MUFU.RCP R6, R3 ;  /* 0x0000000300067308 */ /* 0x000e300000001000 */
[----:B------:R-:W1:Y:S01]  /*00c0*/  FCHK P0, R0, R3 ;  /* 0x0000000300007302 */ /* 0x000e620000000000 */
[----:B0-----:R-:W-:-:S04]  /*00d0*/  FFMA R7, -R3, R6, 1 ;  /* 0x3f80000003077423 */ /* 0x001fc80000000106 */
[----:B------:R-:W-:-:S04]  /*00e0*/  FFMA R7, R6, R7, R6 ;  /* 0x0000000706077223 */ /* 0x000fc80000000006 */
[----:B------:R-:W-:-:S04]  /*00f0*/  FFMA R6, R0, R7, RZ ;  /* 0x0000000700067223 */ /* 0x000fc800000000ff */
[----:B------:R-:W-:-:S04]  /*0100*/  FFMA R8, -R3, R6, R0 ;  /* 0x0000000603087223 */ /* 0x000fc80000000100 */
[----:B------:R-:W-:Y:S01]  /*0110*/  FFMA R6, R7, R8, R6 ;  /* 0x0000000807067223 */ /* 0x000fe20000000006 */
[----:B-1----:R-:W-:Y:S06]  /*0120*/  @!P0 BRA `(.L_x_0) ;  /* 0x00000000000c8947 */ /* 0x002fec0003800000 */
[----:B------:R-:W-:-:S07]  /*0130*/  MOV R4, 0x150 ;  /* 0x0000015000047802 */ /* 0x000fce0000000f00 */
[----:B------:R-:W-:Y:S05]  /*0140*/  CALL.REL.NOINC `($__internal_0_$__cuda_sm3x_div_rn_noftz_f32_slowpath) ;  /* 0x00000000001c7944 */ /* 0x000fea0003c00000 */
[----:B------:R-:W-:-:S07]  /*0150*/  IMAD.MOV.U32 R6, RZ, RZ, R0 ;  /* 0x000000ffff067224 */ /* 0x000fce00078e0000 */
.L_x_0:
[----:B------:R-:W0:Y:S02]  /*0160*/  LDC.64 R4, c[0x0][0x390] ;  /* 0x0000e400ff047b82 */ /* 0x000e240000000a00 */
[----:B0-----:R-:W-:-:S05]  /*0170*/  IMAD.WIDE.U32 R2, R2, 0x4, R4 ;  /* 0x0000000402027825 */ /* 0x001fca00078e0004 */
[----:B------:R-:W2:Y:S02]  /*0180*/  LDG.E R5, desc[UR4][R2.64] ;  /* 0x0000000402057981 */ /* 0x000ea4000c1e1900 */
[----:B--2---:R-:W-:-:S05]  /*0190*/  FFMA R5, R6, 60, R5 ;  /* 0x4270000006057823 */ /* 0x004fca0000000005 */
[----:B------:R-:W-:Y:S01]  /*01a0*/  STG.E desc[UR4][R2.64], R5 ;  /* 0x0000000502007986 */ /* 0x000fe2000c101904 */
[----:B------:R-:W-:Y:S05]  /*01b0*/  EXIT ;  /* 0x000000000000794d */ /* 0x000fea0003800000 */
        .weak           $__internal_0_$__cuda_sm3x_div_rn_noftz_f32_slowpath
        .type           $__internal_0_$__cuda_sm3x_div_rn_noftz_f32_slowpath,@function
        .size           $__internal_0_$__cuda_sm3x_div_rn_noftz_f32_slowpath,(.L_x_15 - $__internal_0_$__cuda_sm3x_div_rn_noftz_f32_slowpath)
$__internal_0_$__cuda_sm3x_div_rn_noftz_f32_slowpath:
[--C-:B------:R-:W-:Y:S01]  /*01c0*/  SHF.R.U32.HI R6, RZ, 0x17, R3.reuse ;  /* 0x00000017ff067819 */ /* 0x100fe20000011603 */
[--C-:B------:R-:W-:Y:S01]  /*01d0*/  IMAD.MOV.U32 R7, RZ, RZ, R0.reuse ;  /* 0x000000ffff077224 */ /* 0x100fe200078e0000 */
[----:B------:R-:W-:Y:S01]  /*01e0*/  SHF.R.U32.HI R5, RZ, 0x17, R0 ;  /* 0x00000017ff057819 */ /* 0x000fe20000011600 */
[----:B------:R-:W-:Y:S01]  /*01f0*/  IMAD.MOV.U32 R8, RZ, RZ, R3 ;  /* 0x000000ffff087224 */ /* 0x000fe200078e0003 */
[----:B------:R-:W-:Y:S02]  /*0200*/  LOP3.LUT R6, R6, 0xff, RZ, 0xc0, !PT ;  /* 0x000000ff06067812 */ /* 0x000fe400078ec0ff */
[----:B------:R-:W-:-:S03]  /*0210*/  LOP3.LUT R5, R5, 0xff, RZ, 0xc0, !PT ;  /* 0x000000ff05057812 */ /* 0x000fc600078ec0ff */
[----:B------:R-:W-:Y:S02]  /*0220*/  VIADD R11, R6, 0xffffffff ;  /* 0xffffffff060b7836 */ /* 0x000fe40000000000 */
[----:B------:R-:W-:-:S03]  /*0230*/  VIADD R10, R5, 0xffffffff ;  /* 0xffffffff050a7836 */ /* 0x000fc60000000000 */
[----:B------:R-:W-:-:S04]  /*0240*/  ISETP.GT.U32.AND P0, PT, R11, 0xfd, PT ;  /* 0x000000fd0b00780c */ /* 0x000fc80003f04070 */
[----:B------:R-:W-:-:S13]  /*0250*/  ISETP.GT.U32.OR P0, PT, R10, 0xfd, P0 ;  /* 0x000000fd0a00780c */ /* 0x000fda0000704470 */
[----:B------:R-:W-:Y:S01]  /*0260*/  @!P0 IMAD.MOV.U32 R9, RZ, RZ, RZ ;  /* 0x000000ffff098224 */ /* 0x000fe200078e00ff */
[----:B------:R-:W-:Y:S06]  /*0270*/  @!P0 BRA `(.L_x_1) ;  /* 0x00000000005c8947 */ /* 0x000fec0003800000 */
[----:B------:R-:W-:Y:S02]  /*0280*/  FSETP.GTU.FTZ.AND P0, PT, |R0|, +INF , PT ;  /* 0x7f8000000000780b */ /* 0x000fe40003f1c200 */
[----:B------:R-:W-:-:S04]  /*0290*/  FSETP.GTU.FTZ.AND P1, PT, |R3|, +INF , PT ;  /* 0x7f8000000300780b */ /* 0x000fc80003f3c200 */
[----:B------:R-:W-:-:S13]  /*02a0*/  PLOP3.LUT P0, PT, P0, P1, PT, 0xf8, 0x8f ;  /* 0x00000000008f781c */ /* 0x000fda0000703f70 */
[----:B------:R-:W-:Y:S05]  /*02b0*/  @P0 BRA `(.L_x_2) ;  /* 0x0000000400440947 */ /* 0x000fea0003800000 */
[----:B------:R-:W-:-:S13]  /*02c0*/  LOP3.LUT P0, RZ, R8, 0x7fffffff, R7, 0xc8, !PT ;  /* 0x7fffffff08ff7812 */ /* 0x000fda000780c807 */
[----:B------:R-:W-:Y:S05]  /*02d0*/  @!P0 BRA `(.L_x_3) ;  /* 0x0000000400348947 */ /* 0x000fea0003800000 */
[C---:B------:R-:W-:Y:S02]  /*02e0*/  FSETP.NEU.FTZ.AND P2, PT, |R0|.reuse, +INF , PT ;  /* 0x7f8000000000780b */ /* 0x040fe40003f5d200 */
[----:B------:R-:W-:Y:S02]  /*02f0*/  FSETP.NEU.FTZ.AND P1, PT, |R3|, +INF , PT ;  /* 0x7f8000000300780b */ /* 0x000fe40003f3d200 */
[----:B------:R-:W-:-:S11]  /*0300*/  FSETP.NEU.FTZ.AND P0, PT, |R0|, +INF , PT ;  /* 0x7f8000000000780b */ /* 0x000fd60003f1d200 */
[----:B------:R-:W-:Y:S05]  /*0310*/  @!P1 BRA !P2, `(.L_x_3) ;  /* 0x0000000400249947 */ /* 0x000fea0005000000 */
[----:B------:R-:W-:-:S04]  /*0320*/  LOP3.LUT P2, RZ, R7, 0x7fffffff, RZ, 0xc0, !PT ;  /* 0x7fffffff07ff7812 */ /* 0x000fc8000784c0ff */
[----:B------:R-:W-:-:S13]  /*0330*/  PLOP3.LUT P1, PT, P1, P2, PT, 0x2f, 0xf2 ;  /* 0x0000000000f2781c */ /* 0x000fda0000f24577 */
[----:B------:R-:W-:Y:S05]  /*0340*/  @P1 BRA `(.L_x_4) ;  /* 0x0000000400101947 */ /* 0x000fea0003800000 */
[----:B------:R-:W-:-:S04]  /*0350*/  LOP3.LUT P1, RZ, R8, 0x7fffffff, RZ, 0xc0, !PT ;  /* 0x7fffffff08ff7812 */ /* 0x000fc8000782c0ff */
[----:B------:R-:W-:-:S13]  /*0360*/  PLOP3.LUT P0, PT, P0, P1, PT, 0x2f, 0xf2 ;  /* 0x0000000000f2781c */ /* 0x000fda0000702577 */
[----:B------:R-:W-:Y:S05]  /*0370*/  @P0 BRA `(.L_x_5) ;  /* 0x0000000000f80947 */ /* 0x000fea0003800000 */
[----:B------:R-:W-:Y:S02]  /*0380*/  ISETP.GE.AND P0, PT, R10, RZ, PT ;  /* 0x000000ff0a00720c */ /* 0x000fe40003f06270 */
[----:B------:R-:W-:-:S11]  /*0390*/  ISETP.GE.AND P1, PT, R11, RZ, PT ;  /* 0x000000ff0b00720c */ /* 0x000fd60003f26270 */
[----:B------:R-:W-:Y:S02]  /*03a0*/  @P0 IMAD.MOV.U32 R9, RZ, RZ, RZ ;  /* 0x000000ffff090224 */ /* 0x000fe400078e00ff */
[----:B------:R-:W-:Y:S01]  /*03b0*/  @!P0 FFMA R7, R0, 1.84467440737095516160e+19, RZ ;  /* 0x5f80000000078823 */ /* 0x000fe200000000ff */
[----:B------:R-:W-:Y:S02]  /*03c0*/  @!P0 IMAD.MOV.U32 R9, RZ, RZ, -0x40 ;  /* 0xffffffc0ff098424 */ /* 0x000fe400078e00ff */
[----:B------:R-:W-:Y:S02]  /*03d0*/  @!P1 FFMA R8, R3, 1.84467440737095516160e+19, RZ ;  /* 0x5f80000003089823 */ /* 0x000fe400000000ff */
[----:B------:R-:W-:-:S07]  /*03e0*/  @!P1 VIADD R9, R9, 0x40 ;  /* 0x0000004009099836 */ /* 0x000fce0000000000 */
.L_x_1:
[----:B------:R-:W-:Y:S01]  /*03f0*/  LEA R3, R6, 0xc0800000, 0x17 ;  /* 0xc080000006037811 */ /* 0x000fe200078eb8ff */
[----:B------:R-:W-:-:S04]  /*0400*/  VIADD R5, R5, 0xffffff81 ;  /* 0xffffff8105057836 */ /* 0x000fc80000000000 */
[----:B------:R-:W-:Y:S01]  /*0410*/  IMAD.IADD R3, R8, 0x1, -R3 ;  /* 0x0000000108037824 */ /* 0x000fe200078e0a03 */
[C---:B------:R-:W-:Y:S01]  /*0420*/  IADD3 R6, PT, PT, R5.reuse, 0x7f, -R6 ;  /* 0x0000007f05067810 */ /* 0x040fe20007ffe806 */
[----:B------:R-:W-:Y:S02]  /*0430*/  IMAD R0, R5, -0x800000, R7 ;  /* 0xff80000005007824 */ /* 0x000fe400078e0207 */
[----:B------:R-:W0:Y:S01]  /*0440*/  MUFU.RCP R8, R3 ;  /* 0x0000000300087308 */ /* 0x000e220000001000 */
[----:B------:R-:W-:Y:S01]  /*0450*/  FADD.FTZ R11, -R3, -RZ ;  /* 0x800000ff030b7221 */ /* 0x000fe20000010100 */
[----:B------:R-:W-:-:S03]  /*0460*/  IMAD.IADD R6, R6, 0x1, R9 ;  /* 0x0000000106067824 */ /* 0x000fc600078e0209 */
[----:B0-----:R-:W-:-:S04]  /*0470*/  FFMA R13, R8, R11, 1 ;  /* 0x3f800000080d7423 */ /* 0x001fc8000000000b */
[----:B------:R-:W-:-:S04]  /*0480*/  FFMA R10, R8, R13, R8 ;  /* 0x0000000d080a7223 */ /* 0x000fc80000000008 */
[----:B------:R-:W-:-:S04]  /*0490*/  FFMA R7, R0, R10, RZ ;  /* 0x0000000a00077223 */ /* 0x000fc800000000ff */
[----:B------:R-:W-:-:S04]  /*04a0*/  FFMA R8, R11, R7, R0 ;  /* 0x000000070b087223 */ /* 0x000fc80000000000 */
[----:B------:R-:W-:-:S04]  /*04b0*/  FFMA R7, R10, R8, R7 ;  /* 0x000000080a077223 */ /* 0x000fc80000000007 */
[----:B------:R-:W-:-:S04]  /*04c0*/  FFMA R8, R11, R7, R0 ;  /* 0x000000070b087223 */ /* 0x000fc80000000000 */
[----:B------:R-:W-:-:S05]  /*04d0*/  FFMA R0, R10, R8, R7 ;  /* 0x000000080a007223 */ /* 0x000fca0000000007 */
[----:B------:R-:W-:-:S04]  /*04e0*/  SHF.R.U32.HI R3, RZ, 0x17, R0 ;  /* 0x00000017ff037819 */ /* 0x000fc80000011600 */
[----:B------:R-:W-:-:S05]  /*04f0*/  LOP3.LUT R3, R3, 0xff, RZ, 0xc0, !PT ;  /* 0x000000ff03037812 */ /* 0x000fca00078ec0ff */
[----:B------:R-:W-:-:S04]  /*0500*/  IMAD.IADD R9, R3, 0x1, R6 ;  /* 0x0000000103097824 */ /* 0x000fc800078e0206 */
[----:B------:R-:W-:-:S05]  /*0510*/  VIADD R3, R9, 0xffffffff ;  /* 0xffffffff09037836 */ /* 0x000fca0000000000 */
[----:B------:R-:W-:-:S13]  /*0520*/  ISETP.GE.U32.AND P0, PT, R3, 0xfe, PT ;  /* 0x000000fe0300780c */ /* 0x000fda0003f06070 */
[----:B------:R-:W-:Y:S05]  /*0530*/  @!P0 BRA `(.L_x_6) ;  /* 0x0000000000808947 */ /* 0x000fea0003800000 */
[----:B------:R-:W-:-:S13]  /*0540*/  ISETP.GT.AND P0, PT, R9, 0xfe, PT ;  /* 0x000000fe0900780c */ /* 0x000fda0003f04270 */
[----:B------:R-:W-:Y:S05]  /*0550*/  @P0 BRA `(.L_x_7) ;  /* 0x00000000006c0947 */ /* 0x000fea0003800000 */
[----:B------:R-:W-:-:S13]  /*0560*/  ISETP.GE.AND P0, PT, R9, 0x1, PT ;  /* 0x000000010900780c */ /* 0x000fda0003f06270 */
[----:B------:R-:W-:Y:S05]  /*0570*/  @P0 BRA `(.L_x_8) ;  /* 0x0000000000980947 */ /* 0x000fea0003800000 */
[----:B------:R-:W-:Y:S02]  /*0580*/  ISETP.GE.AND P0, PT, R9, -0x18, PT ;  /* 0xffffffe80900780c */ /* 0x000fe40003f06270 */
[----:B------:R-:W-:-:S11]  /*0590*/  LOP3.LUT R0, R0, 0x80000000, RZ, 0xc0, !PT ;  /* 0x8000000000007812 */ /* 0x000fd600078ec0ff */
[----:B------:R-:W-:Y:S05]  /*05a0*/  @!P0 BRA `(.L_x_8) ;  /* 0x00000000008c8947 */ /* 0x000fea0003800000 */
[CCC-:B------:R-:W-:Y:S01]  /*05b0*/  FFMA.RZ R3, R10.reuse, R8.reuse, R7.reuse ;  /* 0x000000080a037223 */ /* 0x1c0fe2000000c007 */
[CCC-:B------:R-:W-:Y:S01]  /*05c0*/  FFMA.RM R6, R10.reuse, R8.reuse, R7.reuse ;  /* 0x000000080a067223 */ /* 0x1c0fe20000004007 */
[C---:B------:R-:W-:Y:S02]  /*05d0*/  ISETP.NE.AND P2, PT, R9.reuse, RZ, PT ;  /* 0x000000ff0900720c */ /* 0x040fe40003f45270 */
[----:B------:R-:W-:Y:S02]  /*05e0*/  ISETP.NE.AND P1, PT, R9, RZ, PT ;  /* 0x000000ff0900720c */ /* 0x000fe40003f25270 */
[----:B------:R-:W-:Y:S01]  /*05f0*/  LOP3.LUT R5, R3, 0x7fffff, RZ, 0xc0, !PT ;  /* 0x007fffff03057812 */ /* 0x000fe200078ec0ff */
[----:B------:R-:W-:Y:S01]  /*0600*/  FFMA.RP R3, R10, R8, R7 ;  /* 0x000000080a037223 */ /* 0x000fe20000008007 */
[----:B------:R-:W-:Y:S02]  /*0610*/  VIADD R8, R9, 0x20 ;  /* 0x0000002009087836 */ /* 0x000fe40000000000 */
[----:B------:R-:W-:Y:S01]  /*0620*/  LOP3.LUT R5, R5, 0x800000, RZ, 0xfc, !PT ;  /* 0x0080000005057812 */ /* 0x000fe200078efcff */
[----:B------:R-:W-:Y:S01]  /*0630*/  IMAD.MOV R7, RZ, RZ, -R9 ;  /* 0x000000ffff077224 */ /* 0x000fe200078e0a09 */
[----:B------:R-:W-:-:S02]  /*0640*/  FSETP.NEU.FTZ.AND P0, PT, R3, R6, PT ;  /* 0x000000060300720b */ /* 0x000fc40003f1d000 */
[----:B------:R-:W-:Y:S02]  /*0650*/  SHF.L.U32 R8, R5, R8, RZ ;  /* 0x0000000805087219 */ /* 0x000fe400000006ff */
[----:B------:R-:W-:Y:S02]  /*0660*/  SEL R6, R7, RZ, P2 ;  /* 0x000000ff07067207 */ /* 0x000fe40001000000 */
[----:B------:R-:W-:Y:S02]  /*0670*/  ISETP.NE.AND P1, PT, R8, RZ, P1 ;  /* 0x000000ff0800720c */ /* 0x000fe40000f25270 */
[----:B------:R-:W-:Y:S02]  /*0680*/  SHF.R.U32.HI R6, RZ, R6, R5 ;  /* 0x00000006ff067219 */ /* 0x000fe40000011605 */
[----:B------:R-:W-:Y:S02]  /*0690*/  PLOP3.LUT P0, PT, P0, P1, PT, 0xf8, 0x8f ;  /* 0x00000000008f781c */ /* 0x000fe40000703f70 */
[----:B------:R-:W-:-:S02]  /*06a0*/  SHF.R.U32.HI R8, RZ, 0x1, R6 ;  /* 0x00000001ff087819 */ /* 0x000fc40000011606 */
[----:B------:R-:W-:-:S04]  /*06b0*/  SEL R3, RZ, 0x1, !P0 ;  /* 0x00000001ff037807 */ /* 0x000fc80004000000 */
[----:B------:R-:W-:-:S04]  /*06c0*/  LOP3.LUT R3, R3, 0x1, R8, 0xf8, !PT ;  /* 0x0000000103037812 */ /* 0x000fc800078ef808 */
[----:B------:R-:W-:-:S05]  /*06d0*/  LOP3.LUT R3, R3, R6, RZ, 0xc0, !PT ;  /* 0x0000000603037212 */ /* 0x000fca00078ec0ff */
[----:B------:R-:W-:-:S05]  /*06e0*/  IMAD.IADD R3, R8, 0x1, R3 ;  /* 0x0000000108037824 */ /* 0x000fca00078e0203 */
[----:B------:R-:W-:Y:S01]  /*06f0*/  LOP3.LUT R0, R3, R0, RZ, 0xfc, !PT ;  /* 0x0000000003007212 */ /* 0x000fe200078efcff */
[----:B------:R-:W-:Y:S06]  /*0700*/  BRA `(.L_x_8) ;  /* 0x0000000000347947 */ /* 0x000fec0003800000 */
.L_x_7:
[----:B------:R-:W-:-:S04]  /*0710*/  LOP3.LUT R0, R0, 0x80000000, RZ, 0xc0, !PT ;  /* 0x8000000000007812 */ /* 0x000fc800078ec0ff */
[----:B------:R-:W-:Y:S01]  /*0720*/  LOP3.LUT R0, R0, 0x7f800000, RZ, 0xfc, !PT ;  /* 0x7f80000000007812 */ /* 0x000fe200078efcff */
[----:B------:R-:W-:Y:S06]  /*0730*/  BRA `(.L_x_8) ;  /* 0x0000000000287947 */ /* 0x000fec0003800000 */
.L_x_6:
[----:B------:R-:W-:Y:S01]  /*0740*/  IMAD R0, R6, 0x800000, R0 ;  /* 0x0080000006007824 */ /* 0x000fe200078e0200 */
[----:B------:R-:W-:Y:S06]  /*0750*/  BRA `(.L_x_8) ;  /* 0x0000000000207947 */ /* 0x000fec0003800000 */
.L_x_5:
[----:B------:R-:W-:-:S04]  /*0760*/  LOP3.LUT R0, R8, 0x80000000, R7, 0x48, !PT ;  /* 0x8000000008007812 */ /* 0x000fc800078e4807 */
[----:B------:R-:W-:Y:S01]  /*0770*/  LOP3.LUT R0, R0, 0x7f800000, RZ, 0xfc, !PT ;  /* 0x7f80000000007812 */ /* 0x000fe200078efcff */
[----:B------:R-:W-:Y:S06]  /*0780*/  BRA `(.L_x_8) ;  /* 0x0000000000147947 */ /* 0x000fec0003800000 */
.L_x_4:
[----:B------:R-:W-:Y:S01]  /*0790*/  LOP3.LUT R0, R8, 0x80000000, R7, 0x48, !PT ;  /* 0x8000000008007812 */ /* 0x000fe200078e4807 */
[----:B------:R-:W-:Y:S06]  /*07a0*/  BRA `(.L_x_8) ;  /* 0x00000000000c7947 */ /* 0x000fec0003800000 */
.L_x_3:
[----:B------:R-:W0:Y:S01]  /*07b0*/  MUFU.RSQ R0, -QNAN ;  /* 0xffc0000000007908 */ /* 0x000e220000001400 */
[----:B------:R-:W-:Y:S05]  /*07c0*/  BRA `(.L_x_8) ;  /* 0x0000000000047947 */ /* 0x000fea0003800000 */
.L_x_2:
[----:B------:R-:W-:-:S07]  /*07d0*/  FADD.FTZ R0, R0, R3 ;  /* 0x0000000300007221 */ /* 0x000fce0000010000 */
.L_x_8:
[----:B------:R-:W-:-:S04]  /*07e0*/  IMAD.MOV.U32 R5, RZ, RZ, 0x0 ;  /* 0x00000000ff057424 */ /* 0x000fc800078e00ff */
[----:B0-----:R-:W-:Y:S05]  /*07f0*/  RET.REL.NODEC R4 `(_Z22time_per_each_tollzoneiiiPfPi) ;  /* 0xfffffff804007950 */ /* 0x001fea0003c3ffff */
.L_x_9:
[----:B------:R-:W-:-:S00]  /*0800*/  BRA `(.L_x_9) ;  /* 0xfffffffc00fc7947 */ /* 0x000fc0000383ffff */
[----:B------:R-:W-:-:S00]  /*0810*/  NOP ;  /* 0x0000000000007918 */ /* 0x000fc00000000000 */
        /* <DEDUP_REMOVED lines=14> */
.L_x_15:


//--------------------- .text._Z27time_at_each_tolltax_pointsiiPfPiS_ --------------------------
	.section	.text._Z27time_at_each_tolltax_pointsiiPfPiS_,"ax",@progbits
	.align	128
        .global         _Z27time_at_each_tolltax_pointsiiPfPiS_
        .type           _Z27time_at_each_tolltax_pointsiiPfPiS_,@function
        .size           _Z27time_at_each_tolltax_pointsiiPfPiS_,(.L_x_17 - _Z27time_at_each_tolltax_pointsiiPfPiS_)
        .other          _Z27time_at_each_tolltax_pointsiiPfPiS_,@"STO_CUDA_ENTRY STV_DEFAULT"
_Z27time_at_each_tolltax_pointsiiPfPiS_:
.text._Z27time_at_each_tolltax_pointsiiPfPiS_:
[----:B------:R-:W-:Y:S01]  /*0000*/  LDC R1, c[0x0][0x37c] ;  /* 0x0000df00ff017b82 */ /* 0x000fe20000000800 */
[----:B------:R-:W0:Y:S01]  /*0010*/  S2R R5, SR_TID.X ;  /* 0x0000000000057919 */ /* 0x000e220000002100 */
[----:B------:R-:W0:Y:S06]  /*0020*/  LDCU UR6, c[0x0][0x380] ;  /* 0x00007000ff0677ac */ /* 0x000e2c0008000800 */
[----:B------:R-:W1:Y:S01]  /*0030*/  LDC.64 R2, c[0x0][0x398] ;  /* 0x0000e600ff027b82 */ /* 0x000e620000000a00 */
[----:B------:R-:W2:Y:S07]  /*0040*/  LDCU.64 UR4, c[0x0][0x358] ;  /* 0x00006b00ff0477ac */ /* 0x000eae0008000a00 */
[----:B------:R-:W3:Y:S01]  /*0050*/  LDC R0, c[0x0][0x360] ;  /* 0x0000d800ff007b82 */ /* 0x000ee20000000800 */
[C---:B0-----:R-:W-:Y:S01]  /*0060*/  ISETP.GE.AND P0, PT, R5.reuse, UR6, PT ;  /* 0x0000000605007c0c */ /* 0x041fe2000bf06270 */
[----:B-1----:R-:W-:-:S05]  /*0070*/  IMAD.WIDE.U32 R2, R5, 0x4, R2 ;  /* 0x0000000405027825 */ /* 0x002fca00078e0002 */
[----:B--2---:R0:W-:Y:S07]  /*0080*/  STG.E desc[UR4][R2.64], RZ ;  /* 0x000000ff02007986 */ /* 0x0041ee000c101904 */
[----:B------:R-:W-:Y:S05]  /*0090*/  @P0 EXIT ;  /* 0x000000000000094d */ /* 0x000fea0003800000 */
[----:B---3--:R-:W1:Y:S01]  /*00a0*/  I2F.U32.RP R10, R0 ;  /* 0x00000000000a7306 */ /* 0x008e620000209000 */
[----:B------:R-:W-:Y:S01]  /*00b0*/  IMAD.IADD R4, R5, 0x1, R0 ;  /* 0x0000000105047824 */ /* 0x000fe200078e0200 */
[----:B------:R-:W-:Y:S01]  /*00c0*/  ISETP.NE.U32.AND P2, PT, R0, RZ, PT ;  /* 0x000000ff0000720c */ /* 0x000fe20003f45070 */
[----:B------:R-:W2:Y:S01]  /*00d0*/  LDCU UR7, c[0x0][0x384] ;  /* 0x00007080ff0777ac */ /* 0x000ea20008000800 */
[----:B------:R-:W-:Y:S01]  /*00e0*/  BSSY.RECONVERGENT B0, `(.L_x_10) ;  /* 0x0000033000007945 */ /* 0x000fe20003800200 */
[----:B------:R-:W-:Y:S02]  /*00f0*/  MOV R15, RZ ;  /* 0x000000ff000f7202 */ /* 0x000fe40000000f00 */
[C---:B------:R-:W-:Y:S02]  /*0100*/  ISETP.GE.U32.AND P0, PT, R4.reuse, UR6, PT ;  /* 0x0000000604007c0c */ /* 0x040fe4000bf06070 */
[----:B------:R-:W-:Y:S02]  /*0110*/  VIMNMX.U32 R9, PT, PT, R4, UR6, !PT ;  /* 0x0000000604097c48 */ /* 0x000fe4000ffe0000 */
[----:B------:R-:W-:Y:S01]  /*0120*/  SEL R8, RZ, 0x1, P0 ;  /* 0x00000001ff087807 */ /* 0x000fe20000000000 */
[----:B-1----:R-:W1:Y:S03]  /*0130*/  MUFU.RCP R10, R10 ;  /* 0x0000000a000a7308 */ /* 0x002e660000001000 */
[----:B------:R-:W-:-:S02]  /*0140*/  IADD3 R9, PT, PT, R9, -R4, -R8 ;  /* 0x8000000409097210 */ /* 0x000fc40007ffe808 */
[----:B-1----:R-:W-:-:S04]  /*0150*/  IADD3 R6, PT, PT, R10, 0xffffffe, RZ ;  /* 0x0ffffffe0a067810 */ /* 0x002fc80007ffe0ff */
[----:B------:R1:W3:Y:S02]  /*0160*/  F2I.FTZ.U32.TRUNC.NTZ R7, R6 ;  /* 0x0000000600077305 */ /* 0x0002e4000021f000 */
[----:B-1----:R-:W-:Y:S01]  /*0170*/  HFMA2 R6, -RZ, RZ, 0, 0 ;  /* 0x00000000ff067431 */ /* 0x002fe200000001ff */
[----:B---3--:R-:W-:-:S05]  /*0180*/  IADD3 R11, PT, PT, RZ, -R7, RZ ;  /* 0x80000007ff0b7210 */ /* 0x008fca0007ffe0ff */
[----:B------:R-:W-:-:S04]  /*0190*/  IMAD R11, R11, R0, RZ ;  /* 0x000000000b0b7224 */ /* 0x000fc800078e02ff */
[----:B------:R-:W-:-:S06]  /*01a0*/  IMAD.HI.U32 R10, R7, R11, R6 ;  /* 0x0000000b070a7227 */ /* 0x000fcc00078e0006 */
[----:B------:R-:W-:-:S04]  /*01b0*/  IMAD.HI.U32 R7, R10, R9, RZ ;  /* 0x000000090a077227 */ /* 0x000fc800078e00ff */
[----:B------:R-:W-:-:S04]  /*01c0*/  IMAD.MOV R4, RZ, RZ, -R7 ;  /* 0x000000ffff047224 */ /* 0x000fc800078e0a07 */
[----:B------:R-:W-:-:S05]  /*01d0*/  IMAD R9, R0, R4, R9 ;  /* 0x0000000400097224 */ /* 0x000fca00078e0209 */
[----:B------:R-:W-:-:S13]  /*01e0*/  ISETP.GE.U32.AND P0, PT, R9, R0, PT ;  /* 0x000000000900720c */ /* 0x000fda0003f06070 */
[----:B------:R-:W-:Y:S01]  /*01f0*/  @P0 IADD3 R9, PT, PT, R9, -R0, RZ ;  /* 0x8000000009090210 */ /* 0x000fe20007ffe0ff */
[----:B------:R-:W-:-:S03]  /*0200*/  @P0 VIADD R7, R7, 0x1 ;  /* 0x0000000107070836 */ /* 0x000fc60000000000 */
[----:B------:R-:W-:-:S13]  /*0210*/  ISETP.GE.U32.AND P1, PT, R9, R0, PT ;  /* 0x000000000900720c */ /* 0x000fda0003f26070 */
[----:B------:R-:W-:Y:S02]  /*0220*/  @P1 IADD3 R7, PT, PT, R7, 0x1, RZ ;  /* 0x0000000107071810 */ /* 0x000fe40007ffe0ff */
[----:B------:R-:W-:-:S05]  /*0230*/  @!P2 LOP3.LUT R7, RZ, R0, RZ, 0x33, !PT ;  /* 0x00000000ff07a212 */ /* 0x000fca00078e33ff */
[----:B------:R-:W-:-:S05]  /*0240*/  IMAD.IADD R10, R8, 0x1, R7 ;  /* 0x00000001080a7824 */ /* 0x000fca00078e0207 */
[C---:B------:R-:W-:Y:S02]  /*0250*/  LOP3.LUT R4, R10.reuse, 0x3, RZ, 0xc0, !PT ;  /* 0x000000030a047812 */ /* 0x040fe400078ec0ff */
[----:B------:R-:W-:Y:S02]  /*0260*/  ISETP.GE.U32.AND P0, PT, R10, 0x3, PT ;  /* 0x000000030a00780c */ /* 0x000fe40003f06070 */
[----:B------:R-:W-:Y:S02]  /*0270*/  ISETP.NE.AND P1, PT, R4, 0x3, PT ;  /* 0x000000030400780c */ /* 0x000fe40003f25270 */
[----:B--2---:R-:W-:-:S11]  /*0280*/  I2FP.F32.S32 R4, UR7 ;  /* 0x0000000700047c45 */ /* 0x004fd60008201400 */
[----:B------:R-:W-:Y:S05]  /*0290*/  @!P1 BRA `(.L_x_11) ;  /* 0x00000000005c9947 */ /* 0x000fea0003800000 */
[----:B------:R-:W1:Y:S01]  /*02a0*/  LDC.64 R8, c[0x0][0x390] ;  /* 0x0000e400ff087b82 */ /* 0x000e620000000a00 */
[----:B------:R-:W-:Y:S01]  /*02b0*/  VIADD R10, R10, 0x1 ;  /* 0x000000010a0a7836 */ /* 0x000fe20000000000 */
[----:B------:R-:W-:-:S04]  /*02c0*/  MOV R15, RZ ;  /* 0x000000ff000f7202 */ /* 0x000fc80000000f00 */
[----:B------:R-:W-:Y:S02]  /*02d0*/  LOP3.LUT R10, R10, 0x3, RZ, 0xc0, !PT ;  /* 0x000000030a0a7812 */ /* 0x000fe400078ec0ff */
[----:B------:R-:W2:Y:S03]  /*02e0*/  LDC.64 R6, c[0x0][0x388] ;  /* 0x0000e200ff067b82 */ /* 0x000ea60000000a00 */
[----:B------:R-:W-:Y:S02]  /*02f0*/  IMAD.MOV R14, RZ, RZ, -R10 ;  /* 0x000000ffff0e7224 */ /* 0x000fe400078e0a0a */
[----:B-1----:R-:W-:-:S07]  /*0300*/  IMAD.WIDE.U32 R8, R5, 0x4, R8 ;  /* 0x0000000405087825 */ /* 0x002fce00078e0008 */
.L_x_12:
[----:B-1----:R-:W2:Y:S02]  /*0310*/  LDG.E R11, desc[UR4][R8.64] ;  /* 0x00000004080b7981 */ /* 0x002ea4000c1e1900 */
[----:B--2---:R-:W-:-:S05]  /*0320*/  IMAD.WIDE R10, R11, 0x4, R6 ;  /* 0x000000040b0a7825 */ /* 0x004fca00078e0206 */
[----:B------:R-:W2:Y:S02]  /*0330*/  LDG.E R12, desc[UR4][R10.64] ;  /* 0x000000040a0c7981 */ /* 0x000ea4000c1e1900 */
[----:B--2---:R-:W-:-:S04]  /*0340*/  FSETP.GT.AND P1, PT, R12, R15, PT ;  /* 0x0000000f0c00720b */ /* 0x004fc80003f24000 */
[----:B------:R-:W-:-:S05]  /*0350*/  FSEL R15, R12, R15, P1 ;  /* 0x0000000f0c0f7208 */ /* 0x000fca0000800000 */
[----:B------:R-:W-:-:S05]  /*0360*/  FADD R17, R4, R15 ;  /* 0x0000000f04117221 */ /* 0x000fca0000000000 */
[----:B------:R1:W-:Y:S04]  /*0370*/  STG.E desc[UR4][R10.64], R17 ;  /* 0x000000110a007986 */ /* 0x0003e8000c101904 */
[----:B------:R-:W2:Y:S02]  /*0380*/  LDG.E R13, desc[UR4][R8.64] ;  /* 0x00000004080d7981 */ /* 0x000ea4000c1e1900 */
[----:B--2---:R-:W-:-:S05]  /*0390*/  IMAD.WIDE R12, R13, 0x4, R6 ;  /* 0x000000040d0c7825 */ /* 0x004fca00078e0206 */
[----:B------:R-:W2:Y:S01]  /*03a0*/  LDG.E R15, desc[UR4][R12.64] ;  /* 0x000000040c0f7981 */ /* 0x000ea2000c1e1900 */
[----:B------:R-:W-:Y:S01]  /*03b0*/  IADD3 R14, PT, PT, R14, 0x1, RZ ;  /* 0x000000010e0e7810 */ /* 0x000fe20007ffe0ff */
[C---:B------:R-:W-:Y:S02]  /*03c0*/  IMAD.IADD R5, R0.reuse, 0x1, R5 ;  /* 0x0000000100057824 */ /* 0x040fe400078e0205 */
[----:B------:R-:W-:Y:S01]  /*03d0*/  IMAD.WIDE.U32 R8, R0, 0x4, R8 ;  /* 0x0000000400087825 */ /* 0x000fe200078e0008 */
[----:B------:R-:W-:Y:S01]  /*03e0*/  ISETP.NE.AND P1, PT, R14, RZ, PT ;  /* 0x000000ff0e00720c */ /* 0x000fe20003f25270 */
[----:B--2---:R1:W-:-:S12]  /*03f0*/  STG.E desc[UR4][R2.64], R15 ;  /* 0x0000000f02007986 */ /* 0x0043d8000c101904 */
[----:B------:R-:W-:Y:S05]  /*0400*/  @P1 BRA `(.L_x_12) ;  /* 0xfffffffc00c01947 */ /* 0x000fea000383ffff */
.L_x_11:
[----:B------:R-:W-:Y:S05]  /*0410*/  BSYNC.RECONVERGENT B0 ;  /* 0x0000000000007941 */ /* 0x000fea0003800200 */
.L_x_10:
[----:B------:R-:W-:Y:S05]  /*0420*/  @!P0 EXIT ;  /* 0x000000000000894d */ /* 0x000fea0003800000 */
.L_x_13:
[----:B------:R-:W1:Y:S08]  /*0430*/  LDC.64 R6, c[0x0][0x390] ;  /* 0x0000e400ff067b82 */ /* 0x000e700000000a00 */
[----:B--2---:R-:W2:Y:S01]  /*0440*/  LDC.64 R8, c[0x0][0x388] ;  /* 0x0000e200ff087b82 */ /* 0x004ea20000000a00 */
[----:B-1----:R-:W-:-:S05]  /*0450*/  IMAD.WIDE.U32 R10, R5, 0x4, R6 ;  /* 0x00000004050a7825 */ /* 0x002fca00078e0006 */
[----:B------:R-:W2:Y:S02]  /*0460*/  LDG.E R13, desc[UR4][R10.64] ;  /* 0x000000040a0d7981 */ /* 0x000ea4000c1e1900 */
[----:B--2---:R-:W-:-:S05]  /*0470*/  IMAD.WIDE R12, R13, 0x4, R8 ;  /* 0x000000040d0c7825 */ /* 0x004fca00078e0208 */
[----:B------:R-:W2:Y:S02]  /*0480*/  LDG.E R14, desc[UR4][R12.64] ;  /* 0x000000040c0e7981 */ /* 0x000ea4000c1e1900 */
[----:B--2---:R-:W-:-:S04]  /*0490*/  FSETP.GT.AND P0, PT, R14, R15, PT ;  /* 0x0000000f0e00720b */ /* 0x004fc80003f04000 */
[----:B------:R-:W-:-:S05]  /*04a0*/  FSEL R15, R14, R15, P0 ;  /* 0x0000000f0e0f7208 */ /* 0x000fca0000000000 */
[----:B------:R-:W-:-:S05]  /*04b0*/  FADD R21, R4, R15 ;  /* 0x0000000f04157221 */ /* 0x000fca0000000000 */
[----:B------:R1:W-:Y:S04]  /*04c0*/  STG.E desc[UR4][R12.64], R21 ;  /* 0x000000150c007986 */ /* 0x0003e8000c101904 */
[----:B------:R-:W2:Y:S01]  /*04d0*/  LDG.E R15, desc[UR4][R10.64] ;  /* 0x000000040a0f7981 */ /* 0x000ea2000c1e1900 */
[----:B------:R-:W-:Y:S01]  /*04e0*/  IADD3 R23, PT, PT, R0, R5, RZ ;  /* 0x0000000500177210 */ /* 0x000fe20007ffe0ff */
[----:B--2---:R-:W-:-:S06]  /*04f0*/  IMAD.WIDE R14, R15, 0x4, R8 ;  /* 0x000000040f0e7825 */ /* 0x004fcc00078e0208 */
[----:B------:R-:W2:Y:S01]  /*0500*/  LDG.E R15, desc[UR4][R14.64] ;  /* 0x000000040e0f7981 */ /* 0x000ea2000c1e1900 */
[----:B------:R-:W-:-:S03]  /*0510*/  IMAD.WIDE.U32 R16, R23, 0x4, R6 ;  /* 0x0000000417107825 */ /* 0x000fc600078e0006 */
[----:B--2---:R2:W-:Y:S04]  /*0520*/  STG.E desc[UR4][R2.64], R15 ;  /* 0x0000000f02007986 */ /* 0x0045e8000c101904 */
[----:B------:R-:W3:Y:S02]  /*0530*/  LDG.E R19, desc[UR4][R16.64] ;  /* 0x0000000410137981 */ /* 0x000ee4000c1e1900 */
[----:B---3--:R-:W-:-:S05]  /*0540*/  IMAD.WIDE R18, R19, 0x4, R8 ;  /* 0x0000000413127825 */ /* 0x008fca00078e0208 */
[----:B------:R-:W3:Y:S02]  /*0550*/  LDG.E R20, desc[UR4][R18.64] ;  /* 0x0000000412147981 */ /* 0x000ee4000c1e1900 */
[----:B---3--:R-:W-:-:S04]  /*0560*/  FSETP.GT.AND P0, PT, R20, R15, PT ;  /* 0x0000000f1400720b */ /* 0x008fc80003f04000 */
[----:B------:R-:W-:-:S05]  /*0570*/  FSEL R5, R20, R15, P0 ;  /* 0x0000000f14057208 */ /* 0x000fca0000000000 */
[----:B------:R-:W-:-:S05]  /*0580*/  FADD R5, R4, R5 ;  /* 0x0000000504057221 */ /* 0x000fca0000000000 */
[----:B------:R3:W-:Y:S04]  /*0590*/  STG.E desc[UR4][R18.64], R5 ;  /* 0x0000000512007986 */ /* 0x0007e8000c101904 */
[----:B------:R-:W4:Y:S01]  /*05a0*/  LDG.E R11, desc[UR4][R16.64] ;  /* 0x00000004100b7981 */ /* 0x000f22000c1e1900 */
[----:B------:R-:W-:Y:S02]  /*05b0*/  IMAD.IADD R23, R23, 0x1, R0 ;  /* 0x0000000117177824 */ /* 0x000fe400078e0200 */
[----:B----4-:R-:W-:-:S05]  /*05c0*/  IMAD.WIDE R10, R11, 0x4, R8 ;  /* 0x000000040b0a7825 */ /* 0x010fca00078e0208 */
[----:B-1----:R-:W4:Y:S01]  /*05d0*/  LDG.E R21, desc[UR4][R10.64] ;  /* 0x000000040a157981 */ /* 0x002f22000c1e1900 */
[----:B------:R-:W-:-:S03]  /*05e0*/  IMAD.WIDE.U32 R12, R23, 0x4, R6 ;  /* 0x00000004170c7825 */ /* 0x000fc600078e0006 */
[----:B----4-:R-:W-:Y:S04]  /*05f0*/  STG.E desc[UR4][R2.64], R21 ;  /* 0x0000001502007986 */ /* 0x010fe8000c101904 */
[----:B--2---:R-:W2:Y:S02]  /*0600*/  LDG.E R15, desc[UR4][R12.64] ;  /* 0x000000040c0f7981 */ /* 0x004ea4000c1e1900 */
[----:B--2---:R-:W-:-:S05]  /*0610*/  IMAD.WIDE R14, R15, 0x4, R8 ;  /* 0x000000040f0e7825 */ /* 0x004fca00078e0208 */
[----:B------:R-:W2:Y:S02]  /*0620*/  LDG.E R20, desc[UR4][R14.64] ;  /* 0x000000040e147981 */ /* 0x000ea4000c1e1900 */
[----:B--2---:R-:W-:-:S04]  /*0630*/  FSETP.GT.AND P0, PT, R20, R21, PT ;  /* 0x000000151400720b */ /* 0x004fc80003f04000 */
[----:B---3--:R-:W-:-:S05]  /*0640*/  FSEL R5, R20, R21, P0 ;  /* 0x0000001514057208 */ /* 0x008fca0000000000 */
        /* <DEDUP_REMOVED lines=12> */
[----:B-1----:R-:W-:-:S05]  /*0710*/  FSEL R5, R18, R11, P0 ;  /* 0x0000000b12057208 */ /* 0x002fca0000000000 */
[----:B------:R-:W-:-:S05]  /*0720*/  FADD R13, R4, R5 ;  /* 0x00000005040d7221 */ /* 0x000fca0000000000 */
[----:B------:R2:W-:Y:S04]  /*0730*/  STG.E desc[UR4][R16.64], R13 ;  /* 0x0000000d10007986 */ /* 0x0005e8000c101904 */
[----:B------:R-:W3:Y:S02]  /*0740*/  LDG.E R5, desc[UR4][R6.64] ;  /* 0x0000000406057981 */ /* 0x000ee4000c1e1900 */
[----:B---3--:R-:W-:-:S05]  /*0750*/  IMAD.WIDE R8, R5, 0x4, R8 ;  /* 0x0000000405087825 */ /* 0x008fca00078e0208 */
[----:B------:R-:W3:Y:S01]  /*0760*/  LDG.E R15, desc[UR4][R8.64] ;  /* 0x00000004080f7981 */ /* 0x000ee2000c1e1900 */
[----:B------:R-:W-:-:S05]  /*0770*/  IMAD.IADD R5, R23, 0x1, R0 ;  /* 0x0000000117057824 */ /* 0x000fca00078e0200 */
[----:B------:R-:W-:Y:S01]  /*0780*/  ISETP.GE.AND P0, PT, R5, UR6, PT ;  /* 0x0000000605007c0c */ /* 0x000fe2000bf06270 */
[----:B---3--:R2:W-:-:S12]  /*0790*/  STG.E desc[UR4][R2.64], R15 ;  /* 0x0000000f02007986 */ /* 0x0085d8000c101904 */
[----:B------:R-:W-:Y:S05]  /*07a0*/  @!P0 BRA `(.L_x_13) ;  /* 0xfffffffc00208947 */ /* 0x000fea000383ffff */
[----:B------:R-:W-:Y:S05]  /*07b0*/  EXIT ;  /* 0x000000000000794d */ /* 0x000fea0003800000 */
.L_x_14:
        /* <DEDUP_REMOVED lines=12> */
.L_x_17:


//--------------------- .nv.shared.reserved.0     --------------------------
	.section	.nv.shared.reserved.0,"aw",@nobits
	.weak		__nv_reservedSMEM_offset_0_alias
	.size		__nv_reservedSMEM_offset_0_alias, 0, 64
	.other		__nv_reservedSMEM_offset_0_alias,@"STO_CUDA_RESERVED_SHARED STV_DEFAULT"
__nv_reservedSMEM_offset_0_alias:
	.zero		0
	.zero		64


//--------------------- .nv.constant0._Z22time_per_each_tollzoneiiiPfPi --------------------------
	.section	.nv.constant0._Z22time_per_each_tollzoneiiiPfPi,"a",@progbits
	.sectionflags	@""
	.align	4
.nv.constant0._Z22time_per_each_tollzoneiiiPfPi:
	.zero		928


//--------------------- .nv.constant0._Z27time_at_each_tolltax_pointsiiPfPiS_ --------------------------
	.section	.nv.constant0._Z27time_at_each_tolltax_pointsiiPfPiS_,"a",@progbits
	.sectionflags	@""
	.align	4
.nv.constant0._Z27time_at_each_tolltax_pointsiiPfPiS_:
	.zero		928


//--------------------- SYMBOLS --------------------------

	.type		.nv.reservedSmem.offset0,@object
	.size		.nv.reservedSmem.offset0,0x4
